//
// Generated by NVIDIA NVVM Compiler
//
// Compiler Build ID: CL-36424714
// Cuda compilation tools, release 13.0, V13.0.88
// Based on NVVM 20.0.0
//

.version 9.0
.target sm_100
.address_size 64

	// .globl	_Z3addPfS_Pi

.visible .entry _Z3addPfS_Pi(
	.param .u64 .ptr .align 1 _Z3addPfS_Pi_param_0,
	.param .u64 .ptr .align 1 _Z3addPfS_Pi_param_1,
	.param .u64 .ptr .align 1 _Z3addPfS_Pi_param_2
)
{
	.reg .pred 	%p<2>;
	.reg .b32 	%r<11>;
	.reg .b32 	%f<12>;
	.reg .b64 	%rd<18>;

	ld.param.u64 	%rd4, [_Z3addPfS_Pi_param_0];
	ld.param.u64 	%rd3, [_Z3addPfS_Pi_param_1];
	ld.param.u64 	%rd5, [_Z3addPfS_Pi_param_2];
	cvta.to.global.u64 	%rd6, %rd4;
	cvta.to.global.u64 	%rd7, %rd5;
	ld.global.u32 	%r1, [%rd7];
	mov.u32 	%r4, %ctaid.x;
	add.s32 	%r5, %r4, %r1;
	add.s32 	%r2, %r5, 1;
	mov.u32 	%r3, %tid.x;
	add.s32 	%r6, %r1, %r3;
	mad.lo.s32 	%r7, %r5, 1000, %r1;
	add.s32 	%r8, %r7, 1000;
	mul.wide.s32 	%rd8, %r8, 4;
	add.s64 	%rd1, %rd6, %rd8;
	ld.global.f32 	%f2, [%rd1];
	mul.lo.s32 	%r9, %r1, 1001;
	mul.wide.s32 	%rd9, %r9, 4;
	add.s64 	%rd2, %rd6, %rd9;
	ld.global.f32 	%f3, [%rd2];
	div.rn.f32 	%f1, %f2, %f3;
	setp.ne.s32 	%p1, %r6, 1000;
	@%p1 bra 	$L__BB0_2;
	cvta.to.global.u64 	%rd13, %rd3;
	mul.wide.s32 	%rd14, %r2, 4;
	add.s64 	%rd15, %rd13, %rd14;
	ld.global.f32 	%f8, [%rd15];
	mul.wide.s32 	%rd16, %r1, 4;
	add.s64 	%rd17, %rd13, %rd16;
	ld.global.f32 	%f9, [%rd17];
	mul.f32 	%f10, %f1, %f9;
	sub.f32 	%f11, %f8, %f10;
	st.global.f32 	[%rd15], %f11;
	bra.uni 	$L__BB0_3;
$L__BB0_2:
	shl.b32 	%r10, %r3, 2;
	cvt.u64.u32 	%rd10, %r10;
	add.s64 	%rd11, %rd1, %rd10;
	ld.global.f32 	%f4, [%rd11];
	add.s64 	%rd12, %rd2, %rd10;
	ld.global.f32 	%f5, [%rd12];
	mul.f32 	%f6, %f1, %f5;
	sub.f32 	%f7, %f4, %f6;
	st.global.f32 	[%rd11], %f7;
$L__BB0_3:
	ret;

}


// ===== COMPILED SASS (sm_100) =====

	.target	sm_100

	.elftype	@"ET_EXEC"


//--------------------- .note.nv.tkinfo           --------------------------
	.section	.note.nv.tkinfo,"",@"SHT_NOTE"
	.sectionflags	@"SHF_NOTE_NV_TKINFO"
	.tkinfo
        /*0018*/ 	.word	0x00000002
        /*0030*/ 	.string	""
        /*0030*/ 	.string	"ptxas"
        /*0030*/ 	.string	"Cuda compilation tools, release 13.0, V13.0.88"
        /*0030*/ 	.string	"Build cuda_13.0.r13.0/compiler.36424714_0"
        /*0030*/ 	.string	"-arch sm_100 -m 64 "



//--------------------- .note.nv.cuinfo           --------------------------
	.section	.note.nv.cuinfo,"",@"SHT_NOTE"
	.sectionflags	@"SHF_NOTE_NV_CUINFO"
        /*0018*/ 	.short	0x0002
        /*001a*/ 	.short	0x0064
        /*001c*/ 	.short	0x0082
	.zero		2


//--------------------- .nv.info                  --------------------------
	.section	.nv.info,"",@"SHT_CUDA_INFO"
	.align	4


	//----- nvinfo : EIATTR_REGCOUNT
	.align		4
        /*0000*/ 	.byte	0x04, 0x2f
        /*0002*/ 	.short	(.L_1 - .L_0)
	.align		4
.L_0:
        /*0004*/ 	.word	index@(_Z3addPfS_Pi)
        /*0008*/ 	.word	0x00000016


	//----- nvinfo : EIATTR_FRAME_SIZE
	.align		4
.L_1:
        /*000c*/ 	.byte	0x04, 0x11
        /*000e*/ 	.short	(.L_3 - .L_2)
	.align		4
.L_2:
        /*0010*/ 	.word	index@($__internal_0_$__cuda_sm3x_div_rn_noftz_f32_slowpath)
        /*0014*/ 	.word	0x00000000


	//----- nvinfo : EIATTR_FRAME_SIZE
	.align		4
.L_3:
        /*0018*/ 	.byte	0x04, 0x11
        /*001a*/ 	.short	(.L_5 - .L_4)
	.align		4
.L_4:
        /*001c*/ 	.word	index@(_Z3addPfS_Pi)
        /*0020*/ 	.word	0x00000000


	//----- nvinfo : EIATTR_MIN_STACK_SIZE
	.align		4
.L_5:
        /*0024*/ 	.byte	0x04, 0x12
        /*0026*/ 	.short	(.L_7 - .L_6)
	.align		4
.L_6:
        /*0028*/ 	.word	index@(_Z3addPfS_Pi)
        /*002c*/ 	.word	0x00000000
.L_7:


//--------------------- .nv.compat                --------------------------
	.section	.nv.compat,"",@"SHT_CUDA_COMPAT_INFO"
	.align	4
        /*0000*/ 	.byte	0x02, 0x09, 0x00, 0x00, 0x02, 0x02, 0x01, 0x00, 0x02, 0x05, 0x05, 0x00, 0x03, 0x07, 0x01, 0x01
        /*0010*/ 	.byte	0x02, 0x03, 0x00, 0x00, 0x02, 0x06, 0x01, 0x00, 0x04, 0x0b, 0x08, 0x00, 0x01, 0x00, 0x00, 0x00
        /*0020*/ 	.byte	0x00, 0x00, 0x00, 0x00


//--------------------- .nv.info._Z3addPfS_Pi     --------------------------
	.section	.nv.info._Z3addPfS_Pi,"",@"SHT_CUDA_INFO"
	.sectionflags	@""
	.align	4


	//----- nvinfo : EIATTR_CUDA_API_VERSION
	.align		4
        /*0000*/ 	.byte	0x04, 0x37
        /*0002*/ 	.short	(.L_9 - .L_8)
.L_8:
        /*0004*/ 	.word	0x00000082


	//----- nvinfo : EIATTR_KPARAM_INFO
	.align		4
.L_9:
        /*0008*/ 	.byte	0x04, 0x17
        /*000a*/ 	.short	(.L_11 - .L_10)
.L_10:
        /*000c*/ 	.word	0x00000000
        /*0010*/ 	.short	0x0002
        /*0012*/ 	.short	0x0010
        /*0014*/ 	.byte	0x00, 0xf5, 0x21, 0x00


	//----- nvinfo : EIATTR_KPARAM_INFO
	.align		4
.L_11:
        /*0018*/ 	.byte	0x04, 0x17
        /*001a*/ 	.short	(.L_13 - .L_12)
.L_12:
        /*001c*/ 	.word	0x00000000
        /*0020*/ 	.short	0x0001
        /*0022*/ 	.short	0x0008
        /*0024*/ 	.byte	0x00, 0xf5, 0x21, 0x00


	//----- nvinfo : EIATTR_KPARAM_INFO
	.align		4
.L_13:
        /*0028*/ 	.byte	0x04, 0x17
        /*002a*/ 	.short	(.L_15 - .L_14)
.L_14:
        /*002c*/ 	.word	0x00000000
        /*0030*/ 	.short	0x0000
        /*0032*/ 	.short	0x0000
        /*0034*/ 	.byte	0x00, 0xf5, 0x21, 0x00


	//----- nvinfo : EIATTR_SPARSE_MMA_MASK
	.align		4
.L_15:
        /*0038*/ 	.byte	0x03, 0x50
        /*003a*/ 	.short	0x0000


	//----- nvinfo : EIATTR_MAXREG_COUNT
	.align		4
        /*003c*/ 	.byte	0x03, 0x1b
        /*003e*/ 	.short	0x00ff


	//----- nvinfo : EIATTR_MERCURY_ISA_VERSION
	.align		4
        /*0040*/ 	.byte	0x03, 0x5f
        /*0042*/ 	.short	0x0101


	//----- nvinfo : EIATTR_VRC_CTA_INIT_COUNT
	.align		4
        /*0044*/ 	.byte	0x02, 0x4a
	.zero		1
	.zero		1


	//----- nvinfo : EIATTR_EXIT_INSTR_OFFSETS
	.align		4
        /*0048*/ 	.byte	0x04, 0x1c
        /*004a*/ 	.short	(.L_17 - .L_16)


	//   ....[0]....
.L_16:
        /*004c*/ 	.word	0x00000250


	//   ....[1]....
        /*0050*/ 	.word	0x000002f0


	//----- nvinfo : EIATTR_CRS_STACK_SIZE
	.align		4
.L_17:
        /*0054*/ 	.byte	0x04, 0x1e
        /*0056*/ 	.short	(.L_19 - .L_18)
.L_18:
        /*0058*/ 	.word	0x00000000


	//----- nvinfo : EIATTR_CBANK_PARAM_SIZE
	.align		4
.L_19:
        /*005c*/ 	.byte	0x03, 0x19
        /*005e*/ 	.short	0x0018


	//----- nvinfo : EIATTR_PARAM_CBANK
	.align		4
        /*0060*/ 	.byte	0x04, 0x0a
        /*0062*/ 	.short	(.L_21 - .L_20)
	.align		4
.L_20:
        /*0064*/ 	.word	index@(.nv.constant0._Z3addPfS_Pi)
        /*0068*/ 	.short	0x0380
        /*006a*/ 	.short	0x0018


	//----- nvinfo : EIATTR_SW_WAR
	.align		4
.L_21:
        /*006c*/ 	.byte	0x04, 0x36
        /*006e*/ 	.short	(.L_23 - .L_22)
.L_22:
        /*0070*/ 	.word	0x00000008
.L_23:


//--------------------- .nv.callgraph             --------------------------
	.section	.nv.callgraph,"",@"SHT_CUDA_CALLGRAPH"
	.align	4
	.sectionentsize	8
	.align		4
        /*0000*/ 	.word	0x00000000
	.align		4
        /*0004*/ 	.word	0xffffffff
	.align		4
        /*0008*/ 	.word	0x00000000
	.align		4
        /*000c*/ 	.word	0xfffffffe
	.align		4
        /*0010*/ 	.word	0x00000000
	.align		4
        /*0014*/ 	.word	0xfffffffd
	.align		4
        /*0018*/ 	.word	0x00000000
	.align		4
        /*001c*/ 	.word	0xfffffffc


//--------------------- .text._Z3addPfS_Pi        --------------------------
	.section	.text._Z3addPfS_Pi,"ax",@progbits
	.align	128
        .global         _Z3addPfS_Pi
        .type           _Z3addPfS_Pi,@function
        .size           _Z3addPfS_Pi,(.L_x_11 - _Z3addPfS_Pi)
        .other          _Z3addPfS_Pi,@"STO_CUDA_ENTRY STV_DEFAULT"
_Z3addPfS_Pi:
.text._Z3addPfS_Pi:
[----:B------:R-:W-:Y:S08]  /*0000*/  LDC R1, c[0x0][0x37c] ;  /* 0x0000df00ff017b82 */ /* 0x000ff00000000800 */
[----:B------:R-:W0:Y:S01]  /*0010*/  LDC.64 R8, c[0x0][0x390] ;  /* 0x0000e400ff087b82 */ /* 0x000e220000000a00 */
[----:B------:R-:W0:Y:S07]  /*0020*/  LDCU.64 UR4, c[0x0][0x358] ;  /* 0x00006b00ff0477ac */ /* 0x000e2e0008000a00 */
[----:B------:R-:W1:Y:S01]  /*0030*/  LDC.64 R4, c[0x0][0x380] ;  /* 0x0000e000ff047b82 */ /* 0x000e620000000a00 */
[----:B0-----:R-:W2:Y:S01]  /*0040*/  LDG.E R2, desc[UR4][R8.64] ;  /* 0x0000000408027981 */ /* 0x001ea2000c1e1900 */
[----:B------:R-:W0:Y:S01]  /*0050*/  S2R R11, SR_CTAID.X ;  /* 0x00000000000b7919 */ /* 0x000e220000002500 */
[----:B--2---:R-:W-:-:S04]  /*0060*/  IMAD R7, R2, 0x3e9, RZ ;  /* 0x000003e902077824 */ /* 0x004fc800078e02ff */
[----:B-1----:R-:W-:-:S04]  /*0070*/  IMAD.WIDE R6, R7, 0x4, R4 ;  /* 0x0000000407067825 */ /* 0x002fc800078e0204 */
[----:B0-----:R-:W-:Y:S01]  /*0080*/  IMAD.IADD R11, R2, 0x1, R11 ;  /* 0x00000001020b7824 */ /* 0x001fe200078e020b */
[----:B------:R-:W2:Y:S03]  /*0090*/  LDG.E R3, desc[UR4][R6.64] ;  /* 0x0000000406037981 */ /* 0x000ea6000c1e1900 */
[----:B------:R-:W-:-:S04]  /*00a0*/  IMAD R0, R11, 0x3e8, R2 ;  /* 0x000003e80b007824 */ /* 0x000fc800078e0202 */
[----:B------:R-:W-:-:S04]  /*00b0*/  VIADD R13, R0, 0x3e8 ;  /* 0x000003e8000d7836 */ /* 0x000fc80000000000 */
[----:B------:R-:W-:-:S05]  /*00c0*/  IMAD.WIDE R4, R13, 0x4, R4 ;  /* 0x000000040d047825 */ /* 0x000fca00078e0204 */
[----:B------:R-:W3:Y:S01]  /*00d0*/  LDG.E R0, desc[UR4][R4.64] ;  /* 0x0000000404007981 */ /* 0x000ee2000c1e1900 */
[----:B------:R-:W0:Y:S01]  /*00e0*/  S2R R9, SR_TID.X ;  /* 0x0000000000097919 */ /* 0x000e220000002100 */
[----:B--2---:R-:W1:Y:S08]  /*00f0*/  MUFU.RCP R8, R3 ;  /* 0x0000000300087308 */ /* 0x004e700000001000 */
[----:B---3--:R-:W2:Y:S01]  /*0100*/  FCHK P0, R0, R3 ;  /* 0x0000000300007302 */ /* 0x008ea20000000000 */
[----:B-1----:R-:W-:-:S04]  /*0110*/  FFMA R13, -R3, R8, 1 ;  /* 0x3f800000030d7423 */ /* 0x002fc80000000108 */
[----:B------:R-:W-:Y:S01]  /*0120*/  FFMA R13, R8, R13, R8 ;  /* 0x0000000d080d7223 */ /* 0x000fe20000000008 */
[----:B0-----:R-:W-:-:S03]  /*0130*/  IMAD.IADD R8, R2, 0x1, R9 ;  /* 0x0000000102087824 */ /* 0x001fc600078e0209 */
[----:B------:R-:W-:-:S04]  /*0140*/  FFMA R10, R0, R13, RZ ;  /* 0x0000000d000a7223 */ /* 0x000fc800000000ff */
[----:B------:R-:W-:-:S04]  /*0150*/  FFMA R12, -R3, R10, R0 ;  /* 0x0000000a030c7223 */ /* 0x000fc80000000100 */
[----:B------:R-:W-:Y:S01]  /*0160*/  FFMA R12, R13, R12, R10 ;  /* 0x0000000c0d0c7223 */ /* 0x000fe2000000000a */
[----:B------:R-:W-:Y:S01]  /*0170*/  VIADD R10, R11, 0x1 ;  /* 0x000000010b0a7836 */ /* 0x000fe20000000000 */
[----:B--2---:R-:W-:Y:S06]  /*0180*/  @!P0 BRA `(.L_x_0) ;  /* 0x00000000000c8947 */ /* 0x004fec0003800000 */
[----:B------:R-:W-:-:S07]  /*0190*/  MOV R12, 0x1b0 ;  /* 0x000001b0000c7802 */ /* 0x000fce0000000f00 */
[----:B------:R-:W-:Y:S05]  /*01a0*/  CALL.REL.NOINC `($__internal_0_$__cuda_sm3x_div_rn_noftz_f32_slowpath) ;  /* 0x0000000000547944 */ /* 0x000fea0003c00000 */
[----:B------:R-:W-:-:S07]  /*01b0*/  IMAD.MOV.U32 R12, RZ, RZ, R0 ;  /* 0x000000ffff0c7224 */ /* 0x000fce00078e0000 */
.L_x_0:
[----:B------:R-:W-:-:S13]  /*01c0*/  ISETP.NE.AND P0, PT, R8, 0x3e8, PT ;  /* 0x000003e80800780c */ /* 0x000fda0003f05270 */
[----:B------:R-:W-:Y:S05]  /*01d0*/  @P0 BRA `(.L_x_1) ;  /* 0x0000000000200947 */ /* 0x000fea0003800000 */
[----:B------:R-:W0:Y:S02]  /*01e0*/  LDC.64 R4, c[0x0][0x388] ;  /* 0x0000e200ff047b82 */ /* 0x000e240000000a00 */
[----:B0-----:R-:W-:-:S04]  /*01f0*/  IMAD.WIDE R2, R2, 0x4, R4 ;  /* 0x0000000402027825 */ /* 0x001fc800078e0204 */
[----:B------:R-:W-:Y:S02]  /*0200*/  IMAD.WIDE R10, R10, 0x4, R4 ;  /* 0x000000040a0a7825 */ /* 0x000fe400078e0204 */
[----:B------:R-:W2:Y:S04]  /*0210*/  LDG.E R2, desc[UR4][R2.64] ;  /* 0x0000000402027981 */ /* 0x000ea8000c1e1900 */
[----:B------:R-:W2:Y:S02]  /*0220*/  LDG.E R5, desc[UR4][R10.64] ;  /* 0x000000040a057981 */ /* 0x000ea4000c1e1900 */
[----:B--2---:R-:W-:-:S05]  /*0230*/  FFMA R5, R2, -R12, R5 ;  /* 0x8000000c02057223 */ /* 0x004fca0000000005 */
[----:B------:R-:W-:Y:S01]  /*0240*/  STG.E desc[UR4][R10.64], R5 ;  /* 0x000000050a007986 */ /* 0x000fe2000c101904 */
[----:B------:R-:W-:Y:S05]  /*0250*/  EXIT ;  /* 0x000000000000794d */ /* 0x000fea0003800000 */
.L_x_1:
[----:B------:R-:W-:-:S05]  /*0260*/  IMAD.SHL.U32 R9, R9, 0x4, RZ ;  /* 0x0000000409097824 */ /* 0x000fca00078e00ff */
[-C--:B------:R-:W-:Y:S02]  /*0270*/  IADD3 R2, P0, PT, R4, R9.reuse, RZ ;  /* 0x0000000904027210 */ /* 0x080fe40007f1e0ff */
[----:B------:R-:W-:-:S03]  /*0280*/  IADD3 R4, P1, PT, R6, R9, RZ ;  /* 0x0000000906047210 */ /* 0x000fc60007f3e0ff */
[----:B------:R-:W-:Y:S02]  /*0290*/  IMAD.X R3, RZ, RZ, R5, P0 ;  /* 0x000000ffff037224 */ /* 0x000fe400000e0605 */
[----:B------:R-:W-:-:S03]  /*02a0*/  IMAD.X R5, RZ, RZ, R7, P1 ;  /* 0x000000ffff057224 */ /* 0x000fc600008e0607 */
[----:B------:R-:W2:Y:S04]  /*02b0*/  LDG.E R7, desc[UR4][R2.64] ;  /* 0x0000000402077981 */ /* 0x000ea8000c1e1900 */
[----:B------:R-:W2:Y:S02]  /*02c0*/  LDG.E R4, desc[UR4][R4.64] ;  /* 0x0000000404047981 */ /* 0x000ea4000c1e1900 */
[----:B--2---:R-:W-:-:S05]  /*02d0*/  FFMA R7, R4, -R12, R7 ;  /* 0x8000000c04077223 */ /* 0x004fca0000000007 */
[----:B------:R-:W-:Y:S01]  /*02e0*/  STG.E desc[UR4][R2.64], R7 ;  /* 0x0000000702007986 */ /* 0x000fe2000c101904 */
[----:B------:R-:W-:Y:S05]  /*02f0*/  EXIT ;  /* 0x000000000000794d */ /* 0x000fea0003800000 */
        .weak           $__internal_0_$__cuda_sm3x_div_rn_noftz_f32_slowpath
        .type           $__internal_0_$__cuda_sm3x_div_rn_noftz_f32_slowpath,@function
        .size           $__internal_0_$__cuda_sm3x_div_rn_noftz_f32_slowpath,(.L_x_11 - $__internal_0_$__cuda_sm3x_div_rn_noftz_f32_slowpath)
$__internal_0_$__cuda_sm3x_div_rn_noftz_f32_slowpath:
[--C-:B------:R-:W-:Y:S01]  /*0300*/  SHF.R.U32.HI R13, RZ, 0x17, R3.reuse ;  /* 0x00000017ff0d7819 */ /* 0x100fe20000011603 */
[--C-:B------:R-:W-:Y:S01]  /*0310*/  IMAD.MOV.U32 R15, RZ, RZ, R0.reuse ;  /* 0x000000ffff0f7224 */ /* 0x100fe200078e0000 */
[----:B------:R-:W-:Y:S01]  /*0320*/  SHF.R.U32.HI R11, RZ, 0x17, R0 ;  /* 0x00000017ff0b7819 */ /* 0x000fe20000011600 */
[----:B------:R-:W-:Y:S01]  /*0330*/  IMAD.MOV.U32 R16, RZ, RZ, R3 ;  /* 0x000000ffff107224 */ /* 0x000fe200078e0003 */
[----:B------:R-:W-:Y:S02]  /*0340*/  LOP3.LUT R13, R13, 0xff, RZ, 0xc0, !PT ;  /* 0x000000ff0d0d7812 */ /* 0x000fe400078ec0ff */
[----:B------:R-:W-:-:S03]  /*0350*/  LOP3.LUT R14, R11, 0xff, RZ, 0xc0, !PT ;  /* 0x000000ff0b0e7812 */ /* 0x000fc600078ec0ff */
[----:B------:R-:W-:Y:S02]  /*0360*/  VIADD R18, R13, 0xffffffff ;  /* 0xffffffff0d127836 */ /* 0x000fe40000000000 */
[----:B------:R-:W-:-:S03]  /*0370*/  VIADD R17, R14, 0xffffffff ;  /* 0xffffffff0e117836 */ /* 0x000fc60000000000 */
[----:B------:R-:W-:-:S04]  /*0380*/  ISETP.GT.U32.AND P0, PT, R18, 0xfd, PT ;  /* 0x000000fd1200780c */ /* 0x000fc80003f04070 */
[----:B------:R-:W-:-:S13]  /*0390*/  ISETP.GT.U32.OR P0, PT, R17, 0xfd, P0 ;  /* 0x000000fd1100780c */ /* 0x000fda0000704470 */
[----:B------:R-:W-:Y:S01]  /*03a0*/  @!P0 IMAD.MOV.U32 R11, RZ, RZ, RZ ;  /* 0x000000ffff0b8224 */ /* 0x000fe200078e00ff */
[----:B------:R-:W-:Y:S06]  /*03b0*/  @!P0 BRA `(.L_x_2) ;  /* 0x00000000005c8947 */ /* 0x000fec0003800000 */
[----:B------:R-:W-:Y:S02]  /*03c0*/  FSETP.GTU.FTZ.AND P0, PT, |R0|, +INF , PT ;  /* 0x7f8000000000780b */ /* 0x000fe40003f1c200 */
[----:B------:R-:W-:-:S04]  /*03d0*/  FSETP.GTU.FTZ.AND P1, PT, |R3|, +INF , PT ;  /* 0x7f8000000300780b */ /* 0x000fc80003f3c200 */
[----:B------:R-:W-:-:S13]  /*03e0*/  PLOP3.LUT P0, PT, P0, P1, PT, 0xf8, 0x8f ;  /* 0x00000000008f781c */ /* 0x000fda0000703f70 */
[----:B------:R-:W-:Y:S05]  /*03f0*/  @P0 BRA `(.L_x_3) ;  /* 0x0000000400440947 */ /* 0x000fea0003800000 */
[----:B------:R-:W-:-:S13]  /*0400*/  LOP3.LUT P0, RZ, R16, 0x7fffffff, R15, 0xc8, !PT ;  /* 0x7fffffff10ff7812 */ /* 0x000fda000780c80f */
[----:B------:R-:W-:Y:S05]  /*0410*/  @!P0 BRA `(.L_x_4) ;  /* 0x0000000400348947 */ /* 0x000fea0003800000 */
[C---:B------:R-:W-:Y:S02]  /*0420*/  FSETP.NEU.FTZ.AND P2, PT, |R0|.reuse, +INF , PT ;  /* 0x7f8000000000780b */ /* 0x040fe40003f5d200 */
[----:B------:R-:W-:Y:S02]  /*0430*/  FSETP.NEU.FTZ.AND P1, PT, |R3|, +INF , PT ;  /* 0x7f8000000300780b */ /* 0x000fe40003f3d200 */
[----:B------:R-:W-:-:S11]  /*0440*/  FSETP.NEU.FTZ.AND P0, PT, |R0|, +INF , PT ;  /* 0x7f8000000000780b */ /* 0x000fd60003f1d200 */
[----:B------:R-:W-:Y:S05]  /*0450*/  @!P1 BRA !P2, `(.L_x_4) ;  /* 0x0000000400249947 */ /* 0x000fea0005000000 */
[----:B------:R-:W-:-:S04]  /*0460*/  LOP3.LUT P2, RZ, R15, 0x7fffffff, RZ, 0xc0, !PT ;  /* 0x7fffffff0fff7812 */ /* 0x000fc8000784c0ff */
[----:B------:R-:W-:-:S13]  /*0470*/  PLOP3.LUT P1, PT, P1, P2, PT, 0x2f, 0xf2 ;  /* 0x0000000000f2781c */ /* 0x000fda0000f24577 */
[----:B------:R-:W-:Y:S05]  /*0480*/  @P1 BRA `(.L_x_5) ;  /* 0x0000000400101947 */ /* 0x000fea0003800000 */
[----:B------:R-:W-:-:S04]  /*0490*/  LOP3.LUT P1, RZ, R16, 0x7fffffff, RZ, 0xc0, !PT ;  /* 0x7fffffff10ff7812 */ /* 0x000fc8000782c0ff */
[----:B------:R-:W-:-:S13]  /*04a0*/  PLOP3.LUT P0, PT, P0, P1, PT, 0x2f, 0xf2 ;  /* 0x0000000000f2781c */ /* 0x000fda0000702577 */
[----:B------:R-:W-:Y:S05]  /*04b0*/  @P0 BRA `(.L_x_6) ;  /* 0x0000000000f80947 */ /* 0x000fea0003800000 */
[----:B------:R-:W-:Y:S02]  /*04c0*/  ISETP.GE.AND P0, PT, R17, RZ, PT ;  /* 0x000000ff1100720c */ /* 0x000fe40003f06270 */
[----:B------:R-:W-:-:S11]  /*04d0*/  ISETP.GE.AND P1, PT, R18, RZ, PT ;  /* 0x000000ff1200720c */ /* 0x000fd60003f26270 */
[----:B------:R-:W-:Y:S01]  /*04e0*/  @P0 MOV R11, RZ ;  /* 0x000000ff000b0202 */ /* 0x000fe20000000f00 */
[----:B------:R-:W-:Y:S02]  /*04f0*/  @!P0 IMAD.MOV.U32 R11, RZ, RZ, -0x40 ;  /* 0xffffffc0ff0b8424 */ /* 0x000fe400078e00ff */
[----:B------:R-:W-:Y:S01]  /*0500*/  @!P0 FFMA R15, R0, 1.84467440737095516160e+19, RZ ;  /* 0x5f800000000f8823 */ /* 0x000fe200000000ff */
[----:B------:R-:W-:Y:S01]  /*0510*/  @!P1 FFMA R16, R3, 1.84467440737095516160e+19, RZ ;  /* 0x5f80000003109823 */ /* 0x000fe200000000ff */
[----:B------:R-:W-:-:S07]  /*0520*/  @!P1 VIADD R11, R11, 0x40 ;  /* 0x000000400b0b9836 */ /* 0x000fce0000000000 */
.L_x_2:
[----:B------:R-:W-:Y:S01]  /*0530*/  LEA R3, R13, 0xc0800000, 0x17 ;  /* 0xc08000000d037811 */ /* 0x000fe200078eb8ff */
[----:B------:R-:W-:-:S04]  /*0540*/  VIADD R14, R14, 0xffffff81 ;  /* 0xffffff810e0e7836 */ /* 0x000fc80000000000 */
[----:B------:R-:W-:Y:S02]  /*0550*/  IMAD.IADD R3, R16, 0x1, -R3 ;  /* 0x0000000110037824 */ /* 0x000fe400078e0a03 */
[C---:B------:R-:W-:Y:S01]  /*0560*/  IMAD R0, R14.reuse, -0x800000, R15 ;  /* 0xff8000000e007824 */ /* 0x040fe200078e020f */
[----:B------:R-:W-:Y:S01]  /*0570*/  IADD3 R14, PT, PT, R14, 0x7f, -R13 ;  /* 0x0000007f0e0e7810 */ /* 0x000fe20007ffe80d */
[----:B------:R-:W0:Y:S01]  /*0580*/  MUFU.RCP R16, R3 ;  /* 0x0000000300107308 */ /* 0x000e220000001000 */
[----:B------:R-:W-:-:S03]  /*0590*/  FADD.FTZ R17, -R3, -RZ ;  /* 0x800000ff03117221 */ /* 0x000fc60000010100 */
[----:B------:R-:W-:Y:S02]  /*05a0*/  IMAD.IADD R14, R14, 0x1, R11 ;  /* 0x000000010e0e7824 */ /* 0x000fe400078e020b */
[----:B0-----:R-:W-:-:S04]  /*05b0*/  FFMA R19, R16, R17, 1 ;  /* 0x3f80000010137423 */ /* 0x001fc80000000011 */
[----:B------:R-:W-:-:S04]  /*05c0*/  FFMA R18, R16, R19, R16 ;  /* 0x0000001310127223 */ /* 0x000fc80000000010 */
[----:B------:R-:W-:-:S04]  /*05d0*/  FFMA R15, R0, R18, RZ ;  /* 0x00000012000f7223 */ /* 0x000fc800000000ff */
[----:B------:R-:W-:-:S04]  /*05e0*/  FFMA R16, R17, R15, R0 ;  /* 0x0000000f11107223 */ /* 0x000fc80000000000 */
[----:B------:R-:W-:-:S04]  /*05f0*/  FFMA R15, R18, R16, R15 ;  /* 0x00000010120f7223 */ /* 0x000fc8000000000f */
[----:B------:R-:W-:-:S04]  /*0600*/  FFMA R16, R17, R15, R0 ;  /* 0x0000000f11107223 */ /* 0x000fc80000000000 */
[----:B------:R-:W-:-:S05]  /*0610*/  FFMA R0, R18, R16, R15 ;  /* 0x0000001012007223 */ /* 0x000fca000000000f */
[----:B------:R-:W-:-:S04]  /*0620*/  SHF.R.U32.HI R3, RZ, 0x17, R0 ;  /* 0x00000017ff037819 */ /* 0x000fc80000011600 */
[----:B------:R-:W-:-:S05]  /*0630*/  LOP3.LUT R3, R3, 0xff, RZ, 0xc0, !PT ;  /* 0x000000ff03037812 */ /* 0x000fca00078ec0ff */
[----:B------:R-:W-:-:S05]  /*0640*/  IMAD.IADD R13, R3, 0x1, R14 ;  /* 0x00000001030d7824 */ /* 0x000fca00078e020e */
[----:B------:R-:W-:-:S04]  /*0650*/  IADD3 R3, PT, PT, R13, -0x1, RZ ;  /* 0xffffffff0d037810 */ /* 0x000fc80007ffe0ff */
[----:B------:R-:W-:-:S13]  /*0660*/  ISETP.GE.U32.AND P0, PT, R3, 0xfe, PT ;  /* 0x000000fe0300780c */ /* 0x000fda0003f06070 */
[----:B------:R-:W-:Y:S05]  /*0670*/  @!P0 BRA `(.L_x_7) ;  /* 0x0000000000808947 */ /* 0x000fea0003800000 */
[----:B------:R-:W-:-:S13]  /*0680*/  ISETP.GT.AND P0, PT, R13, 0xfe, PT ;  /* 0x000000fe0d00780c */ /* 0x000fda0003f04270 */
[----:B------:R-:W-:Y:S05]  /*0690*/  @P0 BRA `(.L_x_8) ;  /* 0x00000000006c0947 */ /* 0x000fea0003800000 */
[----:B------:R-:W-:-:S13]  /*06a0*/  ISETP.GE.AND P0, PT, R13, 0x1, PT ;  /* 0x000000010d00780c */ /* 0x000fda0003f06270 */
[----:B------:R-:W-:Y:S05]  /*06b0*/  @P0 BRA `(.L_x_9) ;  /* 0x0000000000980947 */ /* 0x000fea0003800000 */
[----:B------:R-:W-:Y:S02]  /*06c0*/  ISETP.GE.AND P0, PT, R13, -0x18, PT ;  /* 0xffffffe80d00780c */ /* 0x000fe40003f06270 */
[----:B------:R-:W-:-:S11]  /*06d0*/  LOP3.LUT R0, R0, 0x80000000, RZ, 0xc0, !PT ;  /* 0x8000000000007812 */ /* 0x000fd600078ec0ff */
[----:B------:R-:W-:Y:S05]  /*06e0*/  @!P0 BRA `(.L_x_9) ;  /* 0x00000000008c8947 */ /* 0x000fea0003800000 */
[CCC-:B------:R-:W-:Y:S01]  /*06f0*/  FFMA.RZ R3, R18.reuse, R16.reuse, R15.reuse ;  /* 0x0000001012037223 */ /* 0x1c0fe2000000c00f */
[CCC-:B------:R-:W-:Y:S01]  /*0700*/  FFMA.RM R14, R18.reuse, R16.reuse, R15.reuse ;  /* 0x00000010120e7223 */ /* 0x1c0fe2000000400f */
[C---:B------:R-:W-:Y:S02]  /*0710*/  ISETP.NE.AND P2, PT, R13.reuse, RZ, PT ;  /* 0x000000ff0d00720c */ /* 0x040fe40003f45270 */
[----:B------:R-:W-:Y:S02]  /*0720*/  ISETP.NE.AND P1, PT, R13, RZ, PT ;  /* 0x000000ff0d00720c */ /* 0x000fe40003f25270 */
[----:B------:R-:W-:Y:S01]  /*0730*/  LOP3.LUT R11, R3, 0x7fffff, RZ, 0xc0, !PT ;  /* 0x007fffff030b7812 */ /* 0x000fe200078ec0ff */
[----:B------:R-:W-:Y:S01]  /*0740*/  FFMA.RP R3, R18, R16, R15 ;  /* 0x0000001012037223 */ /* 0x000fe2000000800f */
[----:B------:R-:W-:Y:S02]  /*0750*/  VIADD R16, R13, 0x20 ;  /* 0x000000200d107836 */ /* 0x000fe40000000000 */
[----:B------:R-:W-:Y:S01]  /*0760*/  LOP3.LUT R11, R11, 0x800000, RZ, 0xfc, !PT ;  /* 0x008000000b0b7812 */ /* 0x000fe200078efcff */
[----:B------:R-:W-:Y:S01]  /*0770*/  IMAD.MOV R13, RZ, RZ, -R13 ;  /* 0x000000ffff0d7224 */ /* 0x000fe200078e0a0d */
[----:B------:R-:W-:-:S02]  /*0780*/  FSETP.NEU.FTZ.AND P0, PT, R3, R14, PT ;  /* 0x0000000e0300720b */ /* 0x000fc40003f1d000 */
[----:B------:R-:W-:Y:S02]  /*0790*/  SHF.L.U32 R16, R11, R16, RZ ;  /* 0x000000100b107219 */ /* 0x000fe400000006ff */
[----:B------:R-:W-:Y:S02]  /*07a0*/  SEL R14, R13, RZ, P2 ;  /* 0x000000ff0d0e7207 */ /* 0x000fe40001000000 */
[----:B------:R-:W-:Y:S02]  /*07b0*/  ISETP.NE.AND P1, PT, R16, RZ, P1 ;  /* 0x000000ff1000720c */ /* 0x000fe40000f25270 */
[----:B------:R-:W-:Y:S02]  /*07c0*/  SHF.R.U32.HI R14, RZ, R14, R11 ;  /* 0x0000000eff0e7219 */ /* 0x000fe4000001160b */
[----:B------:R-:W-:Y:S02]  /*07d0*/  PLOP3.LUT P0, PT, P0, P1, PT, 0xf8, 0x8f ;  /* 0x00000000008f781c */ /* 0x000fe40000703f70 */
[----:B------:R-:W-:-:S02]  /*07e0*/  SHF.R.U32.HI R16, RZ, 0x1, R14 ;  /* 0x00000001ff107819 */ /* 0x000fc4000001160e */
[----:B------:R-:W-:-:S04]  /*07f0*/  SEL R3, RZ, 0x1, !P0 ;  /* 0x00000001ff037807 */ /* 0x000fc80004000000 */
[----:B------:R-:W-:-:S04]  /*0800*/  LOP3.LUT R3, R3, 0x1, R16, 0xf8, !PT ;  /* 0x0000000103037812 */ /* 0x000fc800078ef810 */
[----:B------:R-:W-:-:S05]  /*0810*/  LOP3.LUT R3, R3, R14, RZ, 0xc0, !PT ;  /* 0x0000000e03037212 */ /* 0x000fca00078ec0ff */
[----:B------:R-:W-:-:S05]  /*0820*/  IMAD.IADD R3, R16, 0x1, R3 ;  /* 0x0000000110037824 */ /* 0x000fca00078e0203 */
[----:B------:R-:W-:Y:S01]  /*0830*/  LOP3.LUT R0, R3, R0, RZ, 0xfc, !PT ;  /* 0x0000000003007212 */ /* 0x000fe200078efcff */
[----:B------:R-:W-:Y:S06]  /*0840*/  BRA `(.L_x_9) ;  /* 0x0000000000347947 */ /* 0x000fec0003800000 */
.L_x_8:
[----:B------:R-:W-:-:S04]  /*0850*/  LOP3.LUT R0, R0, 0x80000000, RZ, 0xc0, !PT ;  /* 0x8000000000007812 */ /* 0x000fc800078ec0ff */
[----:B------:R-:W-:Y:S01]  /*0860*/  LOP3.LUT R0, R0, 0x7f800000, RZ, 0xfc, !PT ;  /* 0x7f80000000007812 */ /* 0x000fe200078efcff */
[----:B------:R-:W-:Y:S06]  /*0870*/  BRA `(.L_x_9) ;  /* 0x0000000000287947 */ /* 0x000fec0003800000 */
.L_x_7:
[----:B------:R-:W-:Y:S01]  /*0880*/  IMAD R0, R14, 0x800000, R0 ;  /* 0x008000000e007824 */ /* 0x000fe200078e0200 */
[----:B------:R-:W-:Y:S06]  /*0890*/  BRA `(.L_x_9) ;  /* 0x0000000000207947 */ /* 0x000fec0003800000 */
.L_x_6:
[----:B------:R-:W-:-:S04]  /*08a0*/  LOP3.LUT R0, R16, 0x80000000, R15, 0x48, !PT ;  /* 0x8000000010007812 */ /* 0x000fc800078e480f */
[----:B------:R-:W-:Y:S01]  /*08b0*/  LOP3.LUT R0, R0, 0x7f800000, RZ, 0xfc, !PT ;  /* 0x7f80000000007812 */ /* 0x000fe200078efcff */
[----:B------:R-:W-:Y:S06]  /*08c0*/  BRA `(.L_x_9) ;  /* 0x0000000000147947 */ /* 0x000fec0003800000 */
.L_x_5:
[----:B------:R-:W-:Y:S01]  /*08d0*/  LOP3.LUT R0, R16, 0x80000000, R15, 0x48, !PT ;  /* 0x8000000010007812 */ /* 0x000fe200078e480f */
[----:B------:R-:W-:Y:S06]  /*08e0*/  BRA `(.L_x_9) ;  /* 0x00000000000c7947 */ /* 0x000fec0003800000 */
.L_x_4:
[----:B------:R-:W0:Y:S01]  /*08f0*/  MUFU.RSQ R0, -QNAN ;  /* 0xffc0000000007908 */ /* 0x000e220000001400 */
[----:B------:R-:W-:Y:S05]  /*0900*/  BRA `(.L_x_9) ;  /* 0x0000000000047947 */ /* 0x000fea0003800000 */
.L_x_3:
[----:B------:R-:W-:-:S07]  /*0910*/  FADD.FTZ R0, R0, R3 ;  /* 0x0000000300007221 */ /* 0x000fce0000010000 */
.L_x_9:
[----:B------:R-:W-:-:S04]  /*0920*/  IMAD.MOV.U32 R13, RZ, RZ, 0x0 ;  /* 0x00000000ff0d7424 */ /* 0x000fc800078e00ff */
[----:B0-----:R-:W-:Y:S05]  /*0930*/  RET.REL.NODEC R12 `(_Z3addPfS_Pi) ;  /* 0xfffffff40cb07950 */ /* 0x001fea0003c3ffff */
.L_x_10:
[----:B------:R-:W-:-:S00]  /*0940*/  BRA `(.L_x_10) ;  /* 0xfffffffc00fc7947 */ /* 0x000fc0000383ffff */
[----:B------:R-:W-:-:S00]  /*0950*/  NOP ;  /* 0x0000000000007918 */ /* 0x000fc00000000000 */
        /* <DEDUP_REMOVED lines=10> */
.L_x_11:


//--------------------- .nv.shared.reserved.0     --------------------------
	.section	.nv.shared.reserved.0,"aw",@nobits
	.weak		__nv_reservedSMEM_offset_0_alias
	.size		__nv_reservedSMEM_offset_0_alias, 0, 64
	.other		__nv_reservedSMEM_offset_0_alias,@"STO_CUDA_RESERVED_SHARED STV_DEFAULT"
__nv_reservedSMEM_offset_0_alias:
	.zero		0
	.zero		64


//--------------------- .nv.constant0._Z3addPfS_Pi --------------------------
	.section	.nv.constant0._Z3addPfS_Pi,"a",@progbits
	.sectionflags	@""
	.align	4
.nv.constant0._Z3addPfS_Pi:
	.zero		920


//--------------------- SYMBOLS --------------------------

	.type		.nv.reservedSmem.offset0,@object
	.size		.nv.reservedSmem.offset0,0x4
